//
// Generated by NVIDIA NVVM Compiler
//
// Compiler Build ID: CL-36424714
// Cuda compilation tools, release 13.0, V13.0.88
// Based on NVVM 20.0.0
//

.version 9.0
.target sm_100
.address_size 64

	// .globl	_Z12mandelKernelPiiffff

.visible .entry _Z12mandelKernelPiiffff(
	.param .u64 .ptr .align 1 _Z12mandelKernelPiiffff_param_0,
	.param .u32 _Z12mandelKernelPiiffff_param_1,
	.param .f32 _Z12mandelKernelPiiffff_param_2,
	.param .f32 _Z12mandelKernelPiiffff_param_3,
	.param .f32 _Z12mandelKernelPiiffff_param_4,
	.param .f32 _Z12mandelKernelPiiffff_param_5
)
{
	.reg .pred 	%p<4>;
	.reg .b32 	%r<20>;
	.reg .b32 	%f<20>;
	.reg .b64 	%rd<5>;

	ld.param.u64 	%rd1, [_Z12mandelKernelPiiffff_param_0];
	ld.param.u32 	%r5, [_Z12mandelKernelPiiffff_param_1];
	ld.param.f32 	%f9, [_Z12mandelKernelPiiffff_param_2];
	ld.param.f32 	%f10, [_Z12mandelKernelPiiffff_param_3];
	ld.param.f32 	%f11, [_Z12mandelKernelPiiffff_param_4];
	ld.param.f32 	%f12, [_Z12mandelKernelPiiffff_param_5];
	mov.u32 	%r7, %ctaid.x;
	mul.hi.u32 	%r8, %r7, 1374389535;
	shr.u32 	%r9, %r8, 4;
	mul.lo.s32 	%r10, %r9, 50;
	sub.s32 	%r11, %r7, %r10;
	shl.b32 	%r12, %r11, 5;
	mov.u32 	%r13, %tid.x;
	add.s32 	%r14, %r12, %r13;
	mov.u32 	%r15, %tid.y;
	mad.lo.s32 	%r16, %r9, 15, %r15;
	mad.lo.s32 	%r1, %r16, 1600, %r14;
	cvt.rn.f32.u32 	%f13, %r14;
	fma.rn.f32 	%f1, %f9, %f13, %f11;
	cvt.rn.f32.u32 	%f14, %r16;
	fma.rn.f32 	%f2, %f10, %f14, %f12;
	setp.lt.s32 	%p1, %r5, 1;
	mov.b32 	%r19, 0;
	@%p1 bra 	$L__BB0_4;
	mov.b32 	%r18, 0;
	mov.f32 	%f18, %f2;
	mov.f32 	%f19, %f1;
$L__BB0_2:
	mul.f32 	%f5, %f19, %f19;
	mul.f32 	%f6, %f18, %f18;
	add.f32 	%f15, %f5, %f6;
	setp.gt.f32 	%p2, %f15, 0f40800000;
	mov.u32 	%r19, %r18;
	@%p2 bra 	$L__BB0_4;
	sub.f32 	%f16, %f5, %f6;
	add.f32 	%f17, %f19, %f19;
	add.f32 	%f19, %f1, %f16;
	fma.rn.f32 	%f18, %f17, %f18, %f2;
	add.s32 	%r18, %r18, 1;
	setp.ne.s32 	%p3, %r18, %r5;
	mov.u32 	%r19, %r5;
	@%p3 bra 	$L__BB0_2;
$L__BB0_4:
	cvta.to.global.u64 	%rd2, %rd1;
	mul.wide.u32 	%rd3, %r1, 4;
	add.s64 	%rd4, %rd2, %rd3;
	st.global.u32 	[%rd4], %r19;
	ret;

}


// ===== COMPILED SASS (sm_100) =====

	.target	sm_100

	.elftype	@"ET_EXEC"


//--------------------- .note.nv.tkinfo           --------------------------
	.section	.note.nv.tkinfo,"",@"SHT_NOTE"
	.sectionflags	@"SHF_NOTE_NV_TKINFO"
	.tkinfo
        /*0018*/ 	.word	0x00000002
        /*0030*/ 	.string	""
        /*0030*/ 	.string	"ptxas"
        /*0030*/ 	.string	"Cuda compilation tools, release 13.0, V13.0.88"
        /*0030*/ 	.string	"Build cuda_13.0.r13.0/compiler.36424714_0"
        /*0030*/ 	.string	"-arch sm_100 -m 64 "



//--------------------- .note.nv.cuinfo           --------------------------
	.section	.note.nv.cuinfo,"",@"SHT_NOTE"
	.sectionflags	@"SHF_NOTE_NV_CUINFO"
        /*0018*/ 	.short	0x0002
        /*001a*/ 	.short	0x0064
        /*001c*/ 	.short	0x0082
	.zero		2


//--------------------- .nv.info                  --------------------------
	.section	.nv.info,"",@"SHT_CUDA_INFO"
	.align	4


	//----- nvinfo : EIATTR_REGCOUNT
	.align		4
        /*0000*/ 	.byte	0x04, 0x2f
        /*0002*/ 	.short	(.L_1 - .L_0)
	.align		4
.L_0:
        /*0004*/ 	.word	index@(_Z12mandelKernelPiiffff)
        /*0008*/ 	.word	0x0000000e


	//----- nvinfo : EIATTR_FRAME_SIZE
	.align		4
.L_1:
        /*000c*/ 	.byte	0x04, 0x11
        /*000e*/ 	.short	(.L_3 - .L_2)
	.align		4
.L_2:
        /*0010*/ 	.word	index@(_Z12mandelKernelPiiffff)
        /*0014*/ 	.word	0x00000000


	//----- nvinfo : EIATTR_MIN_STACK_SIZE
	.align		4
.L_3:
        /*0018*/ 	.byte	0x04, 0x12
        /*001a*/ 	.short	(.L_5 - .L_4)
	.align		4
.L_4:
        /*001c*/ 	.word	index@(_Z12mandelKernelPiiffff)
        /*0020*/ 	.word	0x00000000
.L_5:


//--------------------- .nv.compat                --------------------------
	.section	.nv.compat,"",@"SHT_CUDA_COMPAT_INFO"
	.align	4
        /*0000*/ 	.byte	0x02, 0x09, 0x00, 0x00, 0x02, 0x02, 0x01, 0x00, 0x02, 0x05, 0x05, 0x00, 0x03, 0x07, 0x01, 0x01
        /*0010*/ 	.byte	0x02, 0x03, 0x00, 0x00, 0x02, 0x06, 0x01, 0x00, 0x04, 0x0b, 0x08, 0x00, 0x01, 0x00, 0x00, 0x00
        /*0020*/ 	.byte	0x00, 0x00, 0x00, 0x00


//--------------------- .nv.info._Z12mandelKernelPiiffff --------------------------
	.section	.nv.info._Z12mandelKernelPiiffff,"",@"SHT_CUDA_INFO"
	.sectionflags	@""
	.align	4


	//----- nvinfo : EIATTR_CUDA_API_VERSION
	.align		4
        /*0000*/ 	.byte	0x04, 0x37
        /*0002*/ 	.short	(.L_7 - .L_6)
.L_6:
        /*0004*/ 	.word	0x00000082


	//----- nvinfo : EIATTR_KPARAM_INFO
	.align		4
.L_7:
        /*0008*/ 	.byte	0x04, 0x17
        /*000a*/ 	.short	(.L_9 - .L_8)
.L_8:
        /*000c*/ 	.word	0x00000000
        /*0010*/ 	.short	0x0005
        /*0012*/ 	.short	0x0018
        /*0014*/ 	.byte	0x00, 0xf0, 0x11, 0x00


	//----- nvinfo : EIATTR_KPARAM_INFO
	.align		4
.L_9:
        /*0018*/ 	.byte	0x04, 0x17
        /*001a*/ 	.short	(.L_11 - .L_10)
.L_10:
        /*001c*/ 	.word	0x00000000
        /*0020*/ 	.short	0x0004
        /*0022*/ 	.short	0x0014
        /*0024*/ 	.byte	0x00, 0xf0, 0x11, 0x00


	//----- nvinfo : EIATTR_KPARAM_INFO
	.align		4
.L_11:
        /*0028*/ 	.byte	0x04, 0x17
        /*002a*/ 	.short	(.L_13 - .L_12)
.L_12:
        /*002c*/ 	.word	0x00000000
        /*0030*/ 	.short	0x0003
        /*0032*/ 	.short	0x0010
        /*0034*/ 	.byte	0x00, 0xf0, 0x11, 0x00


	//----- nvinfo : EIATTR_KPARAM_INFO
	.align		4
.L_13:
        /*0038*/ 	.byte	0x04, 0x17
        /*003a*/ 	.short	(.L_15 - .L_14)
.L_14:
        /*003c*/ 	.word	0x00000000
        /*0040*/ 	.short	0x0002
        /*0042*/ 	.short	0x000c
        /*0044*/ 	.byte	0x00, 0xf0, 0x11, 0x00


	//----- nvinfo : EIATTR_KPARAM_INFO
	.align		4
.L_15:
        /*0048*/ 	.byte	0x04, 0x17
        /*004a*/ 	.short	(.L_17 - .L_16)
.L_16:
        /*004c*/ 	.word	0x00000000
        /*0050*/ 	.short	0x0001
        /*0052*/ 	.short	0x0008
        /*0054*/ 	.byte	0x00, 0xf0, 0x11, 0x00


	//----- nvinfo : EIATTR_KPARAM_INFO
	.align		4
.L_17:
        /*0058*/ 	.byte	0x04, 0x17
        /*005a*/ 	.short	(.L_19 - .L_18)
.L_18:
        /*005c*/ 	.word	0x00000000
        /*0060*/ 	.short	0x0000
        /*0062*/ 	.short	0x0000
        /*0064*/ 	.byte	0x00, 0xf5, 0x21, 0x00


	//----- nvinfo : EIATTR_SPARSE_MMA_MASK
	.align		4
.L_19:
        /*0068*/ 	.byte	0x03, 0x50
        /*006a*/ 	.short	0x0000


	//----- nvinfo : EIATTR_MAXREG_COUNT
	.align		4
        /*006c*/ 	.byte	0x03, 0x1b
        /*006e*/ 	.short	0x00ff


	//----- nvinfo : EIATTR_MERCURY_ISA_VERSION
	.align		4
        /*0070*/ 	.byte	0x03, 0x5f
        /*0072*/ 	.short	0x0101


	//----- nvinfo : EIATTR_VRC_CTA_INIT_COUNT
	.align		4
        /*0074*/ 	.byte	0x02, 0x4a
	.zero		1
	.zero		1


	//----- nvinfo : EIATTR_EXIT_INSTR_OFFSETS
	.align		4
        /*0078*/ 	.byte	0x04, 0x1c
        /*007a*/ 	.short	(.L_21 - .L_20)


	//   ....[0]....
.L_20:
        /*007c*/ 	.word	0x000002c0


	//----- nvinfo : EIATTR_CRS_STACK_SIZE
	.align		4
.L_21:
        /*0080*/ 	.byte	0x04, 0x1e
        /*0082*/ 	.short	(.L_23 - .L_22)
.L_22:
        /*0084*/ 	.word	0x00000000


	//----- nvinfo : EIATTR_CBANK_PARAM_SIZE
	.align		4
.L_23:
        /*0088*/ 	.byte	0x03, 0x19
        /*008a*/ 	.short	0x001c


	//----- nvinfo : EIATTR_PARAM_CBANK
	.align		4
        /*008c*/ 	.byte	0x04, 0x0a
        /*008e*/ 	.short	(.L_25 - .L_24)
	.align		4
.L_24:
        /*0090*/ 	.word	index@(.nv.constant0._Z12mandelKernelPiiffff)
        /*0094*/ 	.short	0x0380
        /*0096*/ 	.short	0x001c


	//----- nvinfo : EIATTR_SW_WAR
	.align		4
.L_25:
        /*0098*/ 	.byte	0x04, 0x36
        /*009a*/ 	.short	(.L_27 - .L_26)
.L_26:
        /*009c*/ 	.word	0x00000008
.L_27:


//--------------------- .nv.callgraph             --------------------------
	.section	.nv.callgraph,"",@"SHT_CUDA_CALLGRAPH"
	.align	4
	.sectionentsize	8
	.align		4
        /*0000*/ 	.word	0x00000000
	.align		4
        /*0004*/ 	.word	0xffffffff
	.align		4
        /*0008*/ 	.word	0x00000000
	.align		4
        /*000c*/ 	.word	0xfffffffe
	.align		4
        /*0010*/ 	.word	0x00000000
	.align		4
        /*0014*/ 	.word	0xfffffffd
	.align		4
        /*0018*/ 	.word	0x00000000
	.align		4
        /*001c*/ 	.word	0xfffffffc


//--------------------- .text._Z12mandelKernelPiiffff --------------------------
	.section	.text._Z12mandelKernelPiiffff,"ax",@progbits
	.align	128
        .global         _Z12mandelKernelPiiffff
        .type           _Z12mandelKernelPiiffff,@function
        .size           _Z12mandelKernelPiiffff,(.L_x_4 - _Z12mandelKernelPiiffff)
        .other          _Z12mandelKernelPiiffff,@"STO_CUDA_ENTRY STV_DEFAULT"
_Z12mandelKernelPiiffff:
.text._Z12mandelKernelPiiffff:
[----:B------:R-:W-:Y:S01]  /*0000*/  LDC R1, c[0x0][0x37c] ;  /* 0x0000df00ff017b82 */ /* 0x000fe20000000800 */
[----:B------:R-:W0:Y:S01]  /*0010*/  S2R R3, SR_CTAID.X ;  /* 0x0000000000037919 */ /* 0x000e220000002500 */
[----:B------:R-:W1:Y:S06]  /*0020*/  LDCU.64 UR8, c[0x0][0x388] ;  /* 0x00007100ff0877ac */ /* 0x000e6c0008000a00 */
[----:B------:R-:W2:Y:S01]  /*0030*/  LDC.64 R8, c[0x0][0x390] ;  /* 0x0000e400ff087b82 */ /* 0x000ea20000000a00 */
[----:B------:R-:W3:Y:S01]  /*0040*/  S2R R5, SR_TID.X ;  /* 0x0000000000057919 */ /* 0x000ee20000002100 */
[----:B------:R-:W2:Y:S01]  /*0050*/  LDCU UR6, c[0x0][0x398] ;  /* 0x00007300ff0677ac */ /* 0x000ea20008000800 */
[----:B------:R-:W4:Y:S01]  /*0060*/  S2R R7, SR_TID.Y ;  /* 0x0000000000077919 */ /* 0x000f220000002200 */
[----:B------:R-:W5:Y:S01]  /*0070*/  LDCU.64 UR4, c[0x0][0x358] ;  /* 0x00006b00ff0477ac */ /* 0x000f620008000a00 */
[----:B-1----:R-:W-:Y:S01]  /*0080*/  UISETP.GE.AND UP0, UPT, UR8, 0x1, UPT ;  /* 0x000000010800788c */ /* 0x002fe2000bf06270 */
[----:B0-----:R-:W-:-:S05]  /*0090*/  IMAD.HI.U32 R0, R3, 0x51eb851f, RZ ;  /* 0x51eb851f03007827 */ /* 0x001fca00078e00ff */
[----:B------:R-:W-:-:S05]  /*00a0*/  SHF.R.U32.HI R0, RZ, 0x4, R0 ;  /* 0x00000004ff007819 */ /* 0x000fca0000011600 */
[C---:B------:R-:W-:Y:S02]  /*00b0*/  IMAD R2, R0.reuse, -0x32, R3 ;  /* 0xffffffce00027824 */ /* 0x040fe400078e0203 */
[----:B----4-:R-:W-:-:S03]  /*00c0*/  IMAD R3, R0, 0xf, R7 ;  /* 0x0000000f00037824 */ /* 0x010fc600078e0207 */
[----:B---3--:R-:W-:Y:S02]  /*00d0*/  LEA R2, R2, R5, 0x5 ;  /* 0x0000000502027211 */ /* 0x008fe400078e28ff */
[----:B------:R-:W-:Y:S02]  /*00e0*/  I2FP.F32.U32 R7, R3 ;  /* 0x0000000300077245 */ /* 0x000fe40000201000 */
[----:B------:R-:W-:Y:S01]  /*00f0*/  I2FP.F32.U32 R0, R2 ;  /* 0x0000000200007245 */ /* 0x000fe20000201000 */
[----:B------:R-:W-:Y:S02]  /*0100*/  IMAD R5, R3, 0x640, R2 ;  /* 0x0000064003057824 */ /* 0x000fe400078e0202 */
[----:B--2---:R-:W-:Y:S02]  /*0110*/  FFMA R7, R7, R8, UR6 ;  /* 0x0000000607077e23 */ /* 0x004fe40008000008 */
[----:B------:R-:W-:Y:S01]  /*0120*/  FFMA R0, R0, UR9, R9 ;  /* 0x0000000900007c23 */ /* 0x000fe20008000009 */
[----:B------:R-:W-:Y:S01]  /*0130*/  HFMA2 R9, -RZ, RZ, 0, 0 ;  /* 0x00000000ff097431 */ /* 0x000fe200000001ff */
[----:B-----5:R-:W-:Y:S06]  /*0140*/  BRA.U !UP0, `(.L_x_0) ;  /* 0x0000000108507547 */ /* 0x020fec000b800000 */
[----:B------:R-:W-:Y:S01]  /*0150*/  BSSY.RECONVERGENT B0, `(.L_x_0) ;  /* 0x0000013000007945 */ /* 0x000fe20003800200 */
[----:B------:R-:W-:Y:S01]  /*0160*/  MOV R9, RZ ;  /* 0x000000ff00097202 */ /* 0x000fe20000000f00 */
[----:B------:R-:W0:Y:S01]  /*0170*/  LDCU UR6, c[0x0][0x388] ;  /* 0x00007100ff0677ac */ /* 0x000e220008000800 */
[----:B------:R-:W-:Y:S02]  /*0180*/  MOV R2, R7 ;  /* 0x0000000700027202 */ /* 0x000fe40000000f00 */
[----:B------:R-:W-:Y:S01]  /*0190*/  MOV R3, R0 ;  /* 0x0000000000037202 */ /* 0x000fe20000000f00 */
[----:B------:R-:W1:Y:S06]  /*01a0*/  LDCU UR7, c[0x0][0x388] ;  /* 0x00007100ff0777ac */ /* 0x000e6c0008000800 */
.L_x_2:
[----:B------:R-:W-:Y:S01]  /*01b0*/  FMUL R6, R3, R3 ;  /* 0x0000000303067220 */ /* 0x000fe20000400000 */
[----:B------:R-:W-:-:S04]  /*01c0*/  FMUL R11, R2, R2 ;  /* 0x00000002020b7220 */ /* 0x000fc80000400000 */
[----:B------:R-:W-:-:S05]  /*01d0*/  FADD R4, R6, R11 ;  /* 0x0000000b06047221 */ /* 0x000fca0000000000 */
[----:B------:R-:W-:-:S13]  /*01e0*/  FSETP.GT.AND P0, PT, R4, 4, PT ;  /* 0x408000000400780b */ /* 0x000fda0003f04000 */
[----:B------:R-:W-:Y:S05]  /*01f0*/  @P0 BRA `(.L_x_1) ;  /* 0x0000000000200947 */ /* 0x000fea0003800000 */
[----:B------:R-:W-:Y:S01]  /*0200*/  IADD3 R9, PT, PT, R9, 0x1, RZ ;  /* 0x0000000109097810 */ /* 0x000fe20007ffe0ff */
[----:B------:R-:W-:Y:S01]  /*0210*/  FADD R4, R3, R3 ;  /* 0x0000000303047221 */ /* 0x000fe20000000000 */
[----:B------:R-:W-:Y:S02]  /*0220*/  FADD R3, R6, -R11 ;  /* 0x8000000b06037221 */ /* 0x000fe40000000000 */
[----:B-1----:R-:W-:Y:S01]  /*0230*/  ISETP.NE.AND P0, PT, R9, UR7, PT ;  /* 0x0000000709007c0c */ /* 0x002fe2000bf05270 */
[----:B------:R-:W-:Y:S01]  /*0240*/  FFMA R2, R4, R2, R7 ;  /* 0x0000000204027223 */ /* 0x000fe20000000007 */
[----:B------:R-:W-:-:S11]  /*0250*/  FADD R3, R0, R3 ;  /* 0x0000000300037221 */ /* 0x000fd60000000000 */
[----:B------:R-:W-:Y:S05]  /*0260*/  @P0 BRA `(.L_x_2) ;  /* 0xfffffffc00d00947 */ /* 0x000fea000383ffff */
[----:B0-----:R-:W-:-:S07]  /*0270*/  MOV R9, UR6 ;  /* 0x0000000600097c02 */ /* 0x001fce0008000f00 */
.L_x_1:
[----:B01----:R-:W-:Y:S05]  /*0280*/  BSYNC.RECONVERGENT B0 ;  /* 0x0000000000007941 */ /* 0x003fea0003800200 */
.L_x_0:
[----:B------:R-:W0:Y:S02]  /*0290*/  LDC.64 R2, c[0x0][0x380] ;  /* 0x0000e000ff027b82 */ /* 0x000e240000000a00 */
[----:B0-----:R-:W-:-:S05]  /*02a0*/  IMAD.WIDE.U32 R2, R5, 0x4, R2 ;  /* 0x0000000405027825 */ /* 0x001fca00078e0002 */
[----:B------:R-:W-:Y:S01]  /*02b0*/  STG.E desc[UR4][R2.64], R9 ;  /* 0x0000000902007986 */ /* 0x000fe2000c101904 */
[----:B------:R-:W-:Y:S05]  /*02c0*/  EXIT ;  /* 0x000000000000794d */ /* 0x000fea0003800000 */
.L_x_3:
[----:B------:R-:W-:-:S00]  /*02d0*/  BRA `(.L_x_3) ;  /* 0xfffffffc00fc7947 */ /* 0x000fc0000383ffff */
[----:B------:R-:W-:-:S00]  /*02e0*/  NOP ;  /* 0x0000000000007918 */ /* 0x000fc00000000000 */
        /* <DEDUP_REMOVED lines=9> */
.L_x_4:


//--------------------- .nv.shared.reserved.0     --------------------------
	.section	.nv.shared.reserved.0,"aw",@nobits
	.weak		__nv_reservedSMEM_offset_0_alias
	.size		__nv_reservedSMEM_offset_0_alias, 0, 64
	.other		__nv_reservedSMEM_offset_0_alias,@"STO_CUDA_RESERVED_SHARED STV_DEFAULT"
__nv_reservedSMEM_offset_0_alias:
	.zero		0
	.zero		64


//--------------------- .nv.constant0._Z12mandelKernelPiiffff --------------------------
	.section	.nv.constant0._Z12mandelKernelPiiffff,"a",@progbits
	.sectionflags	@""
	.align	4
.nv.constant0._Z12mandelKernelPiiffff:
	.zero		924


//--------------------- SYMBOLS --------------------------

	.type		.nv.reservedSmem.offset0,@object
	.size		.nv.reservedSmem.offset0,0x4
